//
// Generated by NVIDIA NVVM Compiler
//
// Compiler Build ID: CL-36424714
// Cuda compilation tools, release 13.0, V13.0.88
// Based on NVVM 20.0.0
//

.version 9.0
.target sm_100
.address_size 64

	// .globl	_Z10add_kernelPKfS0_Pfii

.visible .entry _Z10add_kernelPKfS0_Pfii(
	.param .u64 .ptr .align 1 _Z10add_kernelPKfS0_Pfii_param_0,
	.param .u64 .ptr .align 1 _Z10add_kernelPKfS0_Pfii_param_1,
	.param .u64 .ptr .align 1 _Z10add_kernelPKfS0_Pfii_param_2,
	.param .u32 _Z10add_kernelPKfS0_Pfii_param_3,
	.param .u32 _Z10add_kernelPKfS0_Pfii_param_4
)
{
	.reg .pred 	%p<4>;
	.reg .b32 	%r<12>;
	.reg .b32 	%f<4>;
	.reg .b64 	%rd<11>;

	ld.param.u64 	%rd1, [_Z10add_kernelPKfS0_Pfii_param_0];
	ld.param.u64 	%rd2, [_Z10add_kernelPKfS0_Pfii_param_1];
	ld.param.u64 	%rd3, [_Z10add_kernelPKfS0_Pfii_param_2];
	ld.param.u32 	%r4, [_Z10add_kernelPKfS0_Pfii_param_3];
	ld.param.u32 	%r3, [_Z10add_kernelPKfS0_Pfii_param_4];
	mov.u32 	%r5, %ctaid.y;
	mov.u32 	%r6, %ntid.y;
	mov.u32 	%r7, %tid.y;
	mad.lo.s32 	%r1, %r5, %r6, %r7;
	mov.u32 	%r8, %ctaid.x;
	mov.u32 	%r9, %ntid.x;
	mov.u32 	%r10, %tid.x;
	mad.lo.s32 	%r2, %r8, %r9, %r10;
	setp.ge.s32 	%p1, %r1, %r4;
	setp.ge.s32 	%p2, %r2, %r3;
	or.pred  	%p3, %p1, %p2;
	@%p3 bra 	$L__BB0_2;
	cvta.to.global.u64 	%rd4, %rd1;
	cvta.to.global.u64 	%rd5, %rd2;
	cvta.to.global.u64 	%rd6, %rd3;
	mad.lo.s32 	%r11, %r3, %r1, %r2;
	mul.wide.s32 	%rd7, %r11, 4;
	add.s64 	%rd8, %rd4, %rd7;
	ld.global.f32 	%f1, [%rd8];
	add.s64 	%rd9, %rd5, %rd7;
	ld.global.f32 	%f2, [%rd9];
	add.f32 	%f3, %f1, %f2;
	add.s64 	%rd10, %rd6, %rd7;
	st.global.f32 	[%rd10], %f3;
$L__BB0_2:
	ret;

}
	// .globl	_Z13matmul_kernelPKfS0_Pfiiii
.visible .entry _Z13matmul_kernelPKfS0_Pfiiii(
	.param .u64 .ptr .align 1 _Z13matmul_kernelPKfS0_Pfiiii_param_0,
	.param .u64 .ptr .align 1 _Z13matmul_kernelPKfS0_Pfiiii_param_1,
	.param .u64 .ptr .align 1 _Z13matmul_kernelPKfS0_Pfiiii_param_2,
	.param .u32 _Z13matmul_kernelPKfS0_Pfiiii_param_3,
	.param .u32 _Z13matmul_kernelPKfS0_Pfiiii_param_4,
	.param .u32 _Z13matmul_kernelPKfS0_Pfiiii_param_5,
	.param .u32 _Z13matmul_kernelPKfS0_Pfiiii_param_6
)
{
	.reg .pred 	%p<13>;
	.reg .b32 	%r<42>;
	.reg .b32 	%f<68>;
	.reg .b64 	%rd<53>;

	ld.param.u64 	%rd7, [_Z13matmul_kernelPKfS0_Pfiiii_param_0];
	ld.param.u64 	%rd8, [_Z13matmul_kernelPKfS0_Pfiiii_param_1];
	ld.param.u64 	%rd6, [_Z13matmul_kernelPKfS0_Pfiiii_param_2];
	ld.param.u32 	%r20, [_Z13matmul_kernelPKfS0_Pfiiii_param_3];
	ld.param.u32 	%r18, [_Z13matmul_kernelPKfS0_Pfiiii_param_4];
	ld.param.u32 	%r21, [_Z13matmul_kernelPKfS0_Pfiiii_param_5];
	ld.param.u32 	%r19, [_Z13matmul_kernelPKfS0_Pfiiii_param_6];
	cvta.to.global.u64 	%rd1, %rd8;
	cvta.to.global.u64 	%rd2, %rd7;
	mov.u32 	%r22, %ctaid.y;
	mov.u32 	%r23, %ntid.y;
	mov.u32 	%r24, %tid.y;
	mad.lo.s32 	%r1, %r22, %r23, %r24;
	mov.u32 	%r25, %ctaid.x;
	mov.u32 	%r26, %ntid.x;
	mov.u32 	%r27, %tid.x;
	mad.lo.s32 	%r2, %r25, %r26, %r27;
	setp.ge.s32 	%p1, %r1, %r20;
	setp.ge.s32 	%p2, %r2, %r21;
	or.pred  	%p3, %p1, %p2;
	@%p3 bra 	$L__BB1_14;
	setp.lt.s32 	%p4, %r18, 1;
	mov.f32 	%f67, 0f00000000;
	@%p4 bra 	$L__BB1_13;
	mul.lo.s32 	%r3, %r18, %r1;
	and.b32  	%r4, %r18, 7;
	setp.lt.u32 	%p5, %r18, 8;
	mov.f32 	%f67, 0f00000000;
	mov.b32 	%r40, 0;
	@%p5 bra 	$L__BB1_5;
	and.b32  	%r40, %r18, 2147483640;
	neg.s32 	%r38, %r40;
	shl.b32 	%r7, %r19, 3;
	mul.wide.u32 	%rd9, %r3, 4;
	add.s64 	%rd10, %rd9, %rd2;
	add.s64 	%rd52, %rd10, 16;
	mov.f32 	%f67, 0f00000000;
	mul.wide.s32 	%rd13, %r19, 4;
	mov.u32 	%r37, %r2;
$L__BB1_4:
	.pragma "nounroll";
	ld.global.f32 	%f17, [%rd52+-16];
	mul.wide.s32 	%rd11, %r37, 4;
	add.s64 	%rd12, %rd1, %rd11;
	ld.global.f32 	%f18, [%rd12];
	fma.rn.f32 	%f19, %f17, %f18, %f67;
	ld.global.f32 	%f20, [%rd52+-12];
	add.s64 	%rd14, %rd12, %rd13;
	ld.global.f32 	%f21, [%rd14];
	fma.rn.f32 	%f22, %f20, %f21, %f19;
	ld.global.f32 	%f23, [%rd52+-8];
	add.s64 	%rd15, %rd14, %rd13;
	ld.global.f32 	%f24, [%rd15];
	fma.rn.f32 	%f25, %f23, %f24, %f22;
	ld.global.f32 	%f26, [%rd52+-4];
	add.s64 	%rd16, %rd15, %rd13;
	ld.global.f32 	%f27, [%rd16];
	fma.rn.f32 	%f28, %f26, %f27, %f25;
	ld.global.f32 	%f29, [%rd52];
	add.s64 	%rd17, %rd16, %rd13;
	ld.global.f32 	%f30, [%rd17];
	fma.rn.f32 	%f31, %f29, %f30, %f28;
	ld.global.f32 	%f32, [%rd52+4];
	add.s64 	%rd18, %rd17, %rd13;
	ld.global.f32 	%f33, [%rd18];
	fma.rn.f32 	%f34, %f32, %f33, %f31;
	ld.global.f32 	%f35, [%rd52+8];
	add.s64 	%rd19, %rd18, %rd13;
	ld.global.f32 	%f36, [%rd19];
	fma.rn.f32 	%f37, %f35, %f36, %f34;
	ld.global.f32 	%f38, [%rd52+12];
	add.s64 	%rd20, %rd19, %rd13;
	ld.global.f32 	%f39, [%rd20];
	fma.rn.f32 	%f67, %f38, %f39, %f37;
	add.s32 	%r38, %r38, 8;
	add.s32 	%r37, %r37, %r7;
	add.s64 	%rd52, %rd52, 32;
	setp.ne.s32 	%p6, %r38, 0;
	@%p6 bra 	$L__BB1_4;
$L__BB1_5:
	setp.eq.s32 	%p7, %r4, 0;
	@%p7 bra 	$L__BB1_13;
	and.b32  	%r13, %r18, 3;
	setp.lt.u32 	%p8, %r4, 4;
	@%p8 bra 	$L__BB1_8;
	add.s32 	%r29, %r40, %r3;
	mul.wide.u32 	%rd21, %r29, 4;
	add.s64 	%rd22, %rd2, %rd21;
	ld.global.f32 	%f41, [%rd22];
	mad.lo.s32 	%r30, %r40, %r19, %r2;
	mul.wide.s32 	%rd23, %r30, 4;
	add.s64 	%rd24, %rd1, %rd23;
	ld.global.f32 	%f42, [%rd24];
	fma.rn.f32 	%f43, %f41, %f42, %f67;
	cvt.u64.u32 	%rd25, %r3;
	cvt.u64.u32 	%rd26, %r40;
	add.s64 	%rd27, %rd26, %rd25;
	shl.b64 	%rd28, %rd27, 2;
	add.s64 	%rd29, %rd2, %rd28;
	ld.global.f32 	%f44, [%rd29+4];
	mul.wide.s32 	%rd30, %r19, 4;
	add.s64 	%rd31, %rd24, %rd30;
	ld.global.f32 	%f45, [%rd31];
	fma.rn.f32 	%f46, %f44, %f45, %f43;
	ld.global.f32 	%f47, [%rd29+8];
	add.s64 	%rd32, %rd31, %rd30;
	ld.global.f32 	%f48, [%rd32];
	fma.rn.f32 	%f49, %f47, %f48, %f46;
	ld.global.f32 	%f50, [%rd29+12];
	add.s64 	%rd33, %rd32, %rd30;
	ld.global.f32 	%f51, [%rd33];
	fma.rn.f32 	%f67, %f50, %f51, %f49;
	add.s32 	%r40, %r40, 4;
$L__BB1_8:
	setp.eq.s32 	%p9, %r13, 0;
	@%p9 bra 	$L__BB1_13;
	setp.eq.s32 	%p10, %r13, 1;
	@%p10 bra 	$L__BB1_11;
	add.s32 	%r31, %r40, %r3;
	mul.wide.u32 	%rd34, %r31, 4;
	add.s64 	%rd35, %rd2, %rd34;
	ld.global.f32 	%f53, [%rd35];
	mad.lo.s32 	%r32, %r40, %r19, %r2;
	mul.wide.s32 	%rd36, %r32, 4;
	add.s64 	%rd37, %rd1, %rd36;
	ld.global.f32 	%f54, [%rd37];
	fma.rn.f32 	%f55, %f53, %f54, %f67;
	cvt.u64.u32 	%rd38, %r3;
	cvt.u64.u32 	%rd39, %r40;
	add.s64 	%rd40, %rd39, %rd38;
	shl.b64 	%rd41, %rd40, 2;
	add.s64 	%rd42, %rd2, %rd41;
	ld.global.f32 	%f56, [%rd42+4];
	mul.wide.s32 	%rd43, %r19, 4;
	add.s64 	%rd44, %rd37, %rd43;
	ld.global.f32 	%f57, [%rd44];
	fma.rn.f32 	%f67, %f56, %f57, %f55;
	add.s32 	%r40, %r40, 2;
$L__BB1_11:
	and.b32  	%r33, %r18, 1;
	setp.eq.b32 	%p11, %r33, 1;
	not.pred 	%p12, %p11;
	@%p12 bra 	$L__BB1_13;
	add.s32 	%r34, %r40, %r3;
	mul.wide.u32 	%rd45, %r34, 4;
	add.s64 	%rd46, %rd2, %rd45;
	ld.global.f32 	%f58, [%rd46];
	mad.lo.s32 	%r35, %r40, %r19, %r2;
	mul.wide.s32 	%rd47, %r35, 4;
	add.s64 	%rd48, %rd1, %rd47;
	ld.global.f32 	%f59, [%rd48];
	fma.rn.f32 	%f67, %f58, %f59, %f67;
$L__BB1_13:
	mad.lo.s32 	%r36, %r19, %r1, %r2;
	cvta.to.global.u64 	%rd49, %rd6;
	mul.wide.s32 	%rd50, %r36, 4;
	add.s64 	%rd51, %rd49, %rd50;
	st.global.f32 	[%rd51], %f67;
$L__BB1_14:
	ret;

}
	// .globl	_Z16transpose_kernelPKfPfii
.visible .entry _Z16transpose_kernelPKfPfii(
	.param .u64 .ptr .align 1 _Z16transpose_kernelPKfPfii_param_0,
	.param .u64 .ptr .align 1 _Z16transpose_kernelPKfPfii_param_1,
	.param .u32 _Z16transpose_kernelPKfPfii_param_2,
	.param .u32 _Z16transpose_kernelPKfPfii_param_3
)
{
	.reg .pred 	%p<4>;
	.reg .b32 	%r<13>;
	.reg .b32 	%f<2>;
	.reg .b64 	%rd<9>;

	ld.param.u64 	%rd1, [_Z16transpose_kernelPKfPfii_param_0];
	ld.param.u64 	%rd2, [_Z16transpose_kernelPKfPfii_param_1];
	ld.param.u32 	%r3, [_Z16transpose_kernelPKfPfii_param_2];
	ld.param.u32 	%r4, [_Z16transpose_kernelPKfPfii_param_3];
	mov.u32 	%r5, %ctaid.y;
	mov.u32 	%r6, %ntid.y;
	mov.u32 	%r7, %tid.y;
	mad.lo.s32 	%r1, %r5, %r6, %r7;
	mov.u32 	%r8, %ctaid.x;
	mov.u32 	%r9, %ntid.x;
	mov.u32 	%r10, %tid.x;
	mad.lo.s32 	%r2, %r8, %r9, %r10;
	setp.ge.s32 	%p1, %r1, %r3;
	setp.ge.s32 	%p2, %r2, %r4;
	or.pred  	%p3, %p1, %p2;
	@%p3 bra 	$L__BB2_2;
	cvta.to.global.u64 	%rd3, %rd1;
	cvta.to.global.u64 	%rd4, %rd2;
	mad.lo.s32 	%r11, %r3, %r2, %r1;
	mul.wide.s32 	%rd5, %r11, 4;
	add.s64 	%rd6, %rd3, %rd5;
	ld.global.f32 	%f1, [%rd6];
	mad.lo.s32 	%r12, %r4, %r1, %r2;
	mul.wide.s32 	%rd7, %r12, 4;
	add.s64 	%rd8, %rd4, %rd7;
	st.global.f32 	[%rd8], %f1;
$L__BB2_2:
	ret;

}


// ===== COMPILED SASS (sm_100) =====

	.target	sm_100

	.elftype	@"ET_EXEC"


//--------------------- .note.nv.tkinfo           --------------------------
	.section	.note.nv.tkinfo,"",@"SHT_NOTE"
	.sectionflags	@"SHF_NOTE_NV_TKINFO"
	.tkinfo
        /*0018*/ 	.word	0x00000002
        /*0030*/ 	.string	""
        /*0030*/ 	.string	"ptxas"
        /*0030*/ 	.string	"Cuda compilation tools, release 13.0, V13.0.88"
        /*0030*/ 	.string	"Build cuda_13.0.r13.0/compiler.36424714_0"
        /*0030*/ 	.string	"-arch sm_100 -m 64 "



//--------------------- .note.nv.cuinfo           --------------------------
	.section	.note.nv.cuinfo,"",@"SHT_NOTE"
	.sectionflags	@"SHF_NOTE_NV_CUINFO"
        /*0018*/ 	.short	0x0002
        /*001a*/ 	.short	0x0064
        /*001c*/ 	.short	0x0082
	.zero		2


//--------------------- .nv.info                  --------------------------
	.section	.nv.info,"",@"SHT_CUDA_INFO"
	.align	4


	//----- nvinfo : EIATTR_REGCOUNT
	.align		4
        /*0000*/ 	.byte	0x04, 0x2f
        /*0002*/ 	.short	(.L_1 - .L_0)
	.align		4
.L_0:
        /*0004*/ 	.word	index@(_Z10add_kernelPKfS0_Pfii)
        /*0008*/ 	.word	0x0000000c


	//----- nvinfo : EIATTR_FRAME_SIZE
	.align		4
.L_1:
        /*000c*/ 	.byte	0x04, 0x11
        /*000e*/ 	.short	(.L_3 - .L_2)
	.align		4
.L_2:
        /*0010*/ 	.word	index@(_Z10add_kernelPKfS0_Pfii)
        /*0014*/ 	.word	0x00000000


	//----- nvinfo : EIATTR_REGCOUNT
	.align		4
.L_3:
        /*0018*/ 	.byte	0x04, 0x2f
        /*001a*/ 	.short	(.L_5 - .L_4)
	.align		4
.L_4:
        /*001c*/ 	.word	index@(_Z13matmul_kernelPKfS0_Pfiiii)
        /*0020*/ 	.word	0x00000020


	//----- nvinfo : EIATTR_FRAME_SIZE
	.align		4
.L_5:
        /*0024*/ 	.byte	0x04, 0x11
        /*0026*/ 	.short	(.L_7 - .L_6)
	.align		4
.L_6:
        /*0028*/ 	.word	index@(_Z13matmul_kernelPKfS0_Pfiiii)
        /*002c*/ 	.word	0x00000000


	//----- nvinfo : EIATTR_REGCOUNT
	.align		4
.L_7:
        /*0030*/ 	.byte	0x04, 0x2f
        /*0032*/ 	.short	(.L_9 - .L_8)
	.align		4
.L_8:
        /*0034*/ 	.word	index@(_Z16transpose_kernelPKfPfii)
        /*0038*/ 	.word	0x0000000a


	//----- nvinfo : EIATTR_FRAME_SIZE
	.align		4
.L_9:
        /*003c*/ 	.byte	0x04, 0x11
        /*003e*/ 	.short	(.L_11 - .L_10)
	.align		4
.L_10:
        /*0040*/ 	.word	index@(_Z16transpose_kernelPKfPfii)
        /*0044*/ 	.word	0x00000000


	//----- nvinfo : EIATTR_MIN_STACK_SIZE
	.align		4
.L_11:
        /*0048*/ 	.byte	0x04, 0x12
        /*004a*/ 	.short	(.L_13 - .L_12)
	.align		4
.L_12:
        /*004c*/ 	.word	index@(_Z16transpose_kernelPKfPfii)
        /*0050*/ 	.word	0x00000000


	//----- nvinfo : EIATTR_MIN_STACK_SIZE
	.align		4
.L_13:
        /*0054*/ 	.byte	0x04, 0x12
        /*0056*/ 	.short	(.L_15 - .L_14)
	.align		4
.L_14:
        /*0058*/ 	.word	index@(_Z13matmul_kernelPKfS0_Pfiiii)
        /*005c*/ 	.word	0x00000000


	//----- nvinfo : EIATTR_MIN_STACK_SIZE
	.align		4
.L_15:
        /*0060*/ 	.byte	0x04, 0x12
        /*0062*/ 	.short	(.L_17 - .L_16)
	.align		4
.L_16:
        /*0064*/ 	.word	index@(_Z10add_kernelPKfS0_Pfii)
        /*0068*/ 	.word	0x00000000
.L_17:


//--------------------- .nv.compat                --------------------------
	.section	.nv.compat,"",@"SHT_CUDA_COMPAT_INFO"
	.align	4
        /*0000*/ 	.byte	0x02, 0x09, 0x00, 0x00, 0x02, 0x02, 0x01, 0x00, 0x02, 0x05, 0x05, 0x00, 0x03, 0x07, 0x01, 0x01
        /*0010*/ 	.byte	0x02, 0x03, 0x00, 0x00, 0x02, 0x06, 0x01, 0x00, 0x04, 0x0b, 0x08, 0x00, 0x09, 0x00, 0x00, 0x00
        /*0020*/ 	.byte	0x00, 0x00, 0x00, 0x00


//--------------------- .nv.info._Z16transpose_kernelPKfPfii --------------------------
	.section	.nv.info._Z16transpose_kernelPKfPfii,"",@"SHT_CUDA_INFO"
	.sectionflags	@""
	.align	4


	//----- nvinfo : EIATTR_CUDA_API_VERSION
	.align		4
        /*0000*/ 	.byte	0x04, 0x37
        /*0002*/ 	.short	(.L_19 - .L_18)
.L_18:
        /*0004*/ 	.word	0x00000082


	//----- nvinfo : EIATTR_KPARAM_INFO
	.align		4
.L_19:
        /*0008*/ 	.byte	0x04, 0x17
        /*000a*/ 	.short	(.L_21 - .L_20)
.L_20:
        /*000c*/ 	.word	0x00000000
        /*0010*/ 	.short	0x0003
        /*0012*/ 	.short	0x0014
        /*0014*/ 	.byte	0x00, 0xf0, 0x11, 0x00


	//----- nvinfo : EIATTR_KPARAM_INFO
	.align		4
.L_21:
        /*0018*/ 	.byte	0x04, 0x17
        /*001a*/ 	.short	(.L_23 - .L_22)
.L_22:
        /*001c*/ 	.word	0x00000000
        /*0020*/ 	.short	0x0002
        /*0022*/ 	.short	0x0010
        /*0024*/ 	.byte	0x00, 0xf0, 0x11, 0x00


	//----- nvinfo : EIATTR_KPARAM_INFO
	.align		4
.L_23:
        /*0028*/ 	.byte	0x04, 0x17
        /*002a*/ 	.short	(.L_25 - .L_24)
.L_24:
        /*002c*/ 	.word	0x00000000
        /*0030*/ 	.short	0x0001
        /*0032*/ 	.short	0x0008
        /*0034*/ 	.byte	0x00, 0xf5, 0x21, 0x00


	//----- nvinfo : EIATTR_KPARAM_INFO
	.align		4
.L_25:
        /*0038*/ 	.byte	0x04, 0x17
        /*003a*/ 	.short	(.L_27 - .L_26)
.L_26:
        /*003c*/ 	.word	0x00000000
        /*0040*/ 	.short	0x0000
        /*0042*/ 	.short	0x0000
        /*0044*/ 	.byte	0x00, 0xf5, 0x21, 0x00


	//----- nvinfo : EIATTR_SPARSE_MMA_MASK
	.align		4
.L_27:
        /*0048*/ 	.byte	0x03, 0x50
        /*004a*/ 	.short	0x0000


	//----- nvinfo : EIATTR_MAXREG_COUNT
	.align		4
        /*004c*/ 	.byte	0x03, 0x1b
        /*004e*/ 	.short	0x00ff


	//----- nvinfo : EIATTR_MERCURY_ISA_VERSION
	.align		4
        /*0050*/ 	.byte	0x03, 0x5f
        /*0052*/ 	.short	0x0101


	//----- nvinfo : EIATTR_VRC_CTA_INIT_COUNT
	.align		4
        /*0054*/ 	.byte	0x02, 0x4a
	.zero		1
	.zero		1


	//----- nvinfo : EIATTR_EXIT_INSTR_OFFSETS
	.align		4
        /*0058*/ 	.byte	0x04, 0x1c
        /*005a*/ 	.short	(.L_29 - .L_28)


	//   ....[0]....
.L_28:
        /*005c*/ 	.word	0x000000c0


	//   ....[1]....
        /*0060*/ 	.word	0x00000160


	//----- nvinfo : EIATTR_CBANK_PARAM_SIZE
	.align		4
.L_29:
        /*0064*/ 	.byte	0x03, 0x19
        /*0066*/ 	.short	0x0018


	//----- nvinfo : EIATTR_PARAM_CBANK
	.align		4
        /*0068*/ 	.byte	0x04, 0x0a
        /*006a*/ 	.short	(.L_31 - .L_30)
	.align		4
.L_30:
        /*006c*/ 	.word	index@(.nv.constant0._Z16transpose_kernelPKfPfii)
        /*0070*/ 	.short	0x0380
        /*0072*/ 	.short	0x0018


	//----- nvinfo : EIATTR_SW_WAR
	.align		4
.L_31:
        /*0074*/ 	.byte	0x04, 0x36
        /*0076*/ 	.short	(.L_33 - .L_32)
.L_32:
        /*0078*/ 	.word	0x00000008
.L_33:


//--------------------- .nv.info._Z13matmul_kernelPKfS0_Pfiiii --------------------------
	.section	.nv.info._Z13matmul_kernelPKfS0_Pfiiii,"",@"SHT_CUDA_INFO"
	.sectionflags	@""
	.align	4


	//----- nvinfo : EIATTR_CUDA_API_VERSION
	.align		4
        /*0000*/ 	.byte	0x04, 0x37
        /*0002*/ 	.short	(.L_35 - .L_34)
.L_34:
        /*0004*/ 	.word	0x00000082


	//----- nvinfo : EIATTR_KPARAM_INFO
	.align		4
.L_35:
        /*0008*/ 	.byte	0x04, 0x17
        /*000a*/ 	.short	(.L_37 - .L_36)
.L_36:
        /*000c*/ 	.word	0x00000000
        /*0010*/ 	.short	0x0006
        /*0012*/ 	.short	0x0024
        /*0014*/ 	.byte	0x00, 0xf0, 0x11, 0x00


	//----- nvinfo : EIATTR_KPARAM_INFO
	.align		4
.L_37:
        /*0018*/ 	.byte	0x04, 0x17
        /*001a*/ 	.short	(.L_39 - .L_38)
.L_38:
        /*001c*/ 	.word	0x00000000
        /*0020*/ 	.short	0x0005
        /*0022*/ 	.short	0x0020
        /*0024*/ 	.byte	0x00, 0xf0, 0x11, 0x00


	//----- nvinfo : EIATTR_KPARAM_INFO
	.align		4
.L_39:
        /*0028*/ 	.byte	0x04, 0x17
        /*002a*/ 	.short	(.L_41 - .L_40)
.L_40:
        /*002c*/ 	.word	0x00000000
        /*0030*/ 	.short	0x0004
        /*0032*/ 	.short	0x001c
        /*0034*/ 	.byte	0x00, 0xf0, 0x11, 0x00


	//----- nvinfo : EIATTR_KPARAM_INFO
	.align		4
.L_41:
        /*0038*/ 	.byte	0x04, 0x17
        /*003a*/ 	.short	(.L_43 - .L_42)
.L_42:
        /*003c*/ 	.word	0x00000000
        /*0040*/ 	.short	0x0003
        /*0042*/ 	.short	0x0018
        /*0044*/ 	.byte	0x00, 0xf0, 0x11, 0x00


	//----- nvinfo : EIATTR_KPARAM_INFO
	.align		4
.L_43:
        /*0048*/ 	.byte	0x04, 0x17
        /*004a*/ 	.short	(.L_45 - .L_44)
.L_44:
        /*004c*/ 	.word	0x00000000
        /*0050*/ 	.short	0x0002
        /*0052*/ 	.short	0x0010
        /*0054*/ 	.byte	0x00, 0xf5, 0x21, 0x00


	//----- nvinfo : EIATTR_KPARAM_INFO
	.align		4
.L_45:
        /*0058*/ 	.byte	0x04, 0x17
        /*005a*/ 	.short	(.L_47 - .L_46)
.L_46:
        /*005c*/ 	.word	0x00000000
        /*0060*/ 	.short	0x0001
        /*0062*/ 	.short	0x0008
        /*0064*/ 	.byte	0x00, 0xf5, 0x21, 0x00


	//----- nvinfo : EIATTR_KPARAM_INFO
	.align		4
.L_47:
        /*0068*/ 	.byte	0x04, 0x17
        /*006a*/ 	.short	(.L_49 - .L_48)
.L_48:
        /*006c*/ 	.word	0x00000000
        /*0070*/ 	.short	0x0000
        /*0072*/ 	.short	0x0000
        /*0074*/ 	.byte	0x00, 0xf5, 0x21, 0x00


	//----- nvinfo : EIATTR_SPARSE_MMA_MASK
	.align		4
.L_49:
        /*0078*/ 	.byte	0x03, 0x50
        /*007a*/ 	.short	0x0000


	//----- nvinfo : EIATTR_MAXREG_COUNT
	.align		4
        /*007c*/ 	.byte	0x03, 0x1b
        /*007e*/ 	.short	0x00ff


	//----- nvinfo : EIATTR_MERCURY_ISA_VERSION
	.align		4
        /*0080*/ 	.byte	0x03, 0x5f
        /*0082*/ 	.short	0x0101


	//----- nvinfo : EIATTR_VRC_CTA_INIT_COUNT
	.align		4
        /*0084*/ 	.byte	0x02, 0x4a
	.zero		1
	.zero		1


	//----- nvinfo : EIATTR_EXIT_INSTR_OFFSETS
	.align		4
        /*0088*/ 	.byte	0x04, 0x1c
        /*008a*/ 	.short	(.L_51 - .L_50)


	//   ....[0]....
.L_50:
        /*008c*/ 	.word	0x000000d0


	//   ....[1]....
        /*0090*/ 	.word	0x00000940


	//----- nvinfo : EIATTR_CBANK_PARAM_SIZE
	.align		4
.L_51:
        /*0094*/ 	.byte	0x03, 0x19
        /*0096*/ 	.short	0x0028


	//----- nvinfo : EIATTR_PARAM_CBANK
	.align		4
        /*0098*/ 	.byte	0x04, 0x0a
        /*009a*/ 	.short	(.L_53 - .L_52)
	.align		4
.L_52:
        /*009c*/ 	.word	index@(.nv.constant0._Z13matmul_kernelPKfS0_Pfiiii)
        /*00a0*/ 	.short	0x0380
        /*00a2*/ 	.short	0x0028


	//----- nvinfo : EIATTR_SW_WAR
	.align		4
.L_53:
        /*00a4*/ 	.byte	0x04, 0x36
        /*00a6*/ 	.short	(.L_55 - .L_54)
.L_54:
        /*00a8*/ 	.word	0x00000008
.L_55:


//--------------------- .nv.info._Z10add_kernelPKfS0_Pfii --------------------------
	.section	.nv.info._Z10add_kernelPKfS0_Pfii,"",@"SHT_CUDA_INFO"
	.sectionflags	@""
	.align	4


	//----- nvinfo : EIATTR_CUDA_API_VERSION
	.align		4
        /*0000*/ 	.byte	0x04, 0x37
        /*0002*/ 	.short	(.L_57 - .L_56)
.L_56:
        /*0004*/ 	.word	0x00000082


	//----- nvinfo : EIATTR_KPARAM_INFO
	.align		4
.L_57:
        /*0008*/ 	.byte	0x04, 0x17
        /*000a*/ 	.short	(.L_59 - .L_58)
.L_58:
        /*000c*/ 	.word	0x00000000
        /*0010*/ 	.short	0x0004
        /*0012*/ 	.short	0x001c
        /*0014*/ 	.byte	0x00, 0xf0, 0x11, 0x00


	//----- nvinfo : EIATTR_KPARAM_INFO
	.align		4
.L_59:
        /*0018*/ 	.byte	0x04, 0x17
        /*001a*/ 	.short	(.L_61 - .L_60)
.L_60:
        /*001c*/ 	.word	0x00000000
        /*0020*/ 	.short	0x0003
        /*0022*/ 	.short	0x0018
        /*0024*/ 	.byte	0x00, 0xf0, 0x11, 0x00


	//----- nvinfo : EIATTR_KPARAM_INFO
	.align		4
.L_61:
        /*0028*/ 	.byte	0x04, 0x17
        /*002a*/ 	.short	(.L_63 - .L_62)
.L_62:
        /*002c*/ 	.word	0x00000000
        /*0030*/ 	.short	0x0002
        /*0032*/ 	.short	0x0010
        /*0034*/ 	.byte	0x00, 0xf5, 0x21, 0x00


	//----- nvinfo : EIATTR_KPARAM_INFO
	.align		4
.L_63:
        /*0038*/ 	.byte	0x04, 0x17
        /*003a*/ 	.short	(.L_65 - .L_64)
.L_64:
        /*003c*/ 	.word	0x00000000
        /*0040*/ 	.short	0x0001
        /*0042*/ 	.short	0x0008
        /*0044*/ 	.byte	0x00, 0xf5, 0x21, 0x00


	//----- nvinfo : EIATTR_KPARAM_INFO
	.align		4
.L_65:
        /*0048*/ 	.byte	0x04, 0x17
        /*004a*/ 	.short	(.L_67 - .L_66)
.L_66:
        /*004c*/ 	.word	0x00000000
        /*0050*/ 	.short	0x0000
        /*0052*/ 	.short	0x0000
        /*0054*/ 	.byte	0x00, 0xf5, 0x21, 0x00


	//----- nvinfo : EIATTR_SPARSE_MMA_MASK
	.align		4
.L_67:
        /*0058*/ 	.byte	0x03, 0x50
        /*005a*/ 	.short	0x0000


	//----- nvinfo : EIATTR_MAXREG_COUNT
	.align		4
        /*005c*/ 	.byte	0x03, 0x1b
        /*005e*/ 	.short	0x00ff


	//----- nvinfo : EIATTR_MERCURY_ISA_VERSION
	.align		4
        /*0060*/ 	.byte	0x03, 0x5f
        /*0062*/ 	.short	0x0101


	//----- nvinfo : EIATTR_VRC_CTA_INIT_COUNT
	.align		4
        /*0064*/ 	.byte	0x02, 0x4a
	.zero		1
	.zero		1


	//----- nvinfo : EIATTR_EXIT_INSTR_OFFSETS
	.align		4
        /*0068*/ 	.byte	0x04, 0x1c
        /*006a*/ 	.short	(.L_69 - .L_68)


	//   ....[0]....
.L_68:
        /*006c*/ 	.word	0x000000c0


	//   ....[1]....
        /*0070*/ 	.word	0x00000190


	//----- nvinfo : EIATTR_CBANK_PARAM_SIZE
	.align		4
.L_69:
        /*0074*/ 	.byte	0x03, 0x19
        /*0076*/ 	.short	0x0020


	//----- nvinfo : EIATTR_PARAM_CBANK
	.align		4
        /*0078*/ 	.byte	0x04, 0x0a
        /*007a*/ 	.short	(.L_71 - .L_70)
	.align		4
.L_70:
        /*007c*/ 	.word	index@(.nv.constant0._Z10add_kernelPKfS0_Pfii)
        /*0080*/ 	.short	0x0380
        /*0082*/ 	.short	0x0020


	//----- nvinfo : EIATTR_SW_WAR
	.align		4
.L_71:
        /*0084*/ 	.byte	0x04, 0x36
        /*0086*/ 	.short	(.L_73 - .L_72)
.L_72:
        /*0088*/ 	.word	0x00000008
.L_73:


//--------------------- .nv.callgraph             --------------------------
	.section	.nv.callgraph,"",@"SHT_CUDA_CALLGRAPH"
	.align	4
	.sectionentsize	8
	.align		4
        /*0000*/ 	.word	0x00000000
	.align		4
        /*0004*/ 	.word	0xffffffff
	.align		4
        /*0008*/ 	.word	0x00000000
	.align		4
        /*000c*/ 	.word	0xfffffffe
	.align		4
        /*0010*/ 	.word	0x00000000
	.align		4
        /*0014*/ 	.word	0xfffffffd
	.align		4
        /*0018*/ 	.word	0x00000000
	.align		4
        /*001c*/ 	.word	0xfffffffc


//--------------------- .text._Z16transpose_kernelPKfPfii --------------------------
	.section	.text._Z16transpose_kernelPKfPfii,"ax",@progbits
	.align	128
        .global         _Z16transpose_kernelPKfPfii
        .type           _Z16transpose_kernelPKfPfii,@function
        .size           _Z16transpose_kernelPKfPfii,(.L_x_7 - _Z16transpose_kernelPKfPfii)
        .other          _Z16transpose_kernelPKfPfii,@"STO_CUDA_ENTRY STV_DEFAULT"
_Z16transpose_kernelPKfPfii:
.text._Z16transpose_kernelPKfPfii:
[----:B------:R-:W-:Y:S01]  /*0000*/  LDC R1, c[0x0][0x37c] ;  /* 0x0000df00ff017b82 */ /* 0x000fe20000000800 */
[----:B------:R-:W0:Y:S07]  /*0010*/  S2R R2, SR_TID.X ;  /* 0x0000000000027919 */ /* 0x000e2e0000002100 */
[----:B------:R-:W1:Y:S01]  /*0020*/  LDC R0, c[0x0][0x364] ;  /* 0x0000d900ff007b82 */ /* 0x000e620000000800 */
[----:B------:R-:W2:Y:S01]  /*0030*/  LDCU.64 UR6, c[0x0][0x390] ;  /* 0x00007200ff0677ac */ /* 0x000ea20008000a00 */
[----:B------:R-:W1:Y:S06]  /*0040*/  S2R R3, SR_TID.Y ;  /* 0x0000000000037919 */ /* 0x000e6c0000002200 */
[----:B------:R-:W0:Y:S08]  /*0050*/  S2UR UR5, SR_CTAID.X ;  /* 0x00000000000579c3 */ /* 0x000e300000002500 */
[----:B------:R-:W0:Y:S08]  /*0060*/  LDC R7, c[0x0][0x360] ;  /* 0x0000d800ff077b82 */ /* 0x000e300000000800 */
[----:B------:R-:W1:Y:S01]  /*0070*/  S2UR UR4, SR_CTAID.Y ;  /* 0x00000000000479c3 */ /* 0x000e620000002600 */
[----:B0-----:R-:W-:-:S05]  /*0080*/  IMAD R7, R7, UR5, R2 ;  /* 0x0000000507077c24 */ /* 0x001fca000f8e0202 */
[----:B--2---:R-:W-:Y:S01]  /*0090*/  ISETP.GE.AND P0, PT, R7, UR7, PT ;  /* 0x0000000707007c0c */ /* 0x004fe2000bf06270 */
[----:B-1----:R-:W-:-:S05]  /*00a0*/  IMAD R0, R0, UR4, R3 ;  /* 0x0000000400007c24 */ /* 0x002fca000f8e0203 */
[----:B------:R-:W-:-:S13]  /*00b0*/  ISETP.GE.OR P0, PT, R0, UR6, P0 ;  /* 0x0000000600007c0c */ /* 0x000fda0008706670 */
[----:B------:R-:W-:Y:S05]  /*00c0*/  @P0 EXIT ;  /* 0x000000000000094d */ /* 0x000fea0003800000 */
[----:B------:R-:W0:Y:S01]  /*00d0*/  LDC.64 R2, c[0x0][0x380] ;  /* 0x0000e000ff027b82 */ /* 0x000e220000000a00 */
[----:B------:R-:W1:Y:S01]  /*00e0*/  LDCU.64 UR4, c[0x0][0x358] ;  /* 0x00006b00ff0477ac */ /* 0x000e620008000a00 */
[----:B------:R-:W-:-:S04]  /*00f0*/  IMAD R5, R7, UR6, R0 ;  /* 0x0000000607057c24 */ /* 0x000fc8000f8e0200 */
[----:B0-----:R-:W-:Y:S02]  /*0100*/  IMAD.WIDE R2, R5, 0x4, R2 ;  /* 0x0000000405027825 */ /* 0x001fe400078e0202 */
[----:B------:R-:W0:Y:S04]  /*0110*/  LDC.64 R4, c[0x0][0x388] ;  /* 0x0000e200ff047b82 */ /* 0x000e280000000a00 */
[----:B-1----:R-:W2:Y:S01]  /*0120*/  LDG.E R3, desc[UR4][R2.64] ;  /* 0x0000000402037981 */ /* 0x002ea2000c1e1900 */
[----:B------:R-:W-:-:S04]  /*0130*/  IMAD R7, R0, UR7, R7 ;  /* 0x0000000700077c24 */ /* 0x000fc8000f8e0207 */
[----:B0-----:R-:W-:-:S05]  /*0140*/  IMAD.WIDE R4, R7, 0x4, R4 ;  /* 0x0000000407047825 */ /* 0x001fca00078e0204 */
[----:B--2---:R-:W-:Y:S01]  /*0150*/  STG.E desc[UR4][R4.64], R3 ;  /* 0x0000000304007986 */ /* 0x004fe2000c101904 */
[----:B------:R-:W-:Y:S05]  /*0160*/  EXIT ;  /* 0x000000000000794d */ /* 0x000fea0003800000 */
.L_x_0:
[----:B------:R-:W-:-:S00]  /*0170*/  BRA `(.L_x_0) ;  /* 0xfffffffc00fc7947 */ /* 0x000fc0000383ffff */
[----:B------:R-:W-:-:S00]  /*0180*/  NOP ;  /* 0x0000000000007918 */ /* 0x000fc00000000000 */
[----:B------:R-:W-:-:S00]  /*0190*/  NOP ;  /* 0x0000000000007918 */ /* 0x000fc00000000000 */
[----:B------:R-:W-:-:S00]  /*01a0*/  NOP ;  /* 0x0000000000007918 */ /* 0x000fc00000000000 */
[----:B------:R-:W-:-:S00]  /*01b0*/  NOP ;  /* 0x0000000000007918 */ /* 0x000fc00000000000 */
[----:B------:R-:W-:-:S00]  /*01c0*/  NOP ;  /* 0x0000000000007918 */ /* 0x000fc00000000000 */
[----:B------:R-:W-:-:S00]  /*01d0*/  NOP ;  /* 0x0000000000007918 */ /* 0x000fc00000000000 */
[----:B------:R-:W-:-:S00]  /*01e0*/  NOP ;  /* 0x0000000000007918 */ /* 0x000fc00000000000 */
[----:B------:R-:W-:-:S00]  /*01f0*/  NOP ;  /* 0x0000000000007918 */ /* 0x000fc00000000000 */
.L_x_7:


//--------------------- .text._Z13matmul_kernelPKfS0_Pfiiii --------------------------
	.section	.text._Z13matmul_kernelPKfS0_Pfiiii,"ax",@progbits
	.align	128
        .global         _Z13matmul_kernelPKfS0_Pfiiii
        .type           _Z13matmul_kernelPKfS0_Pfiiii,@function
        .size           _Z13matmul_kernelPKfS0_Pfiiii,(.L_x_8 - _Z13matmul_kernelPKfS0_Pfiiii)
        .other          _Z13matmul_kernelPKfS0_Pfiiii,@"STO_CUDA_ENTRY STV_DEFAULT"
_Z13matmul_kernelPKfS0_Pfiiii:
.text._Z13matmul_kernelPKfS0_Pfiiii:
[----:B------:R-:W-:Y:S01]  /*0000*/  LDC R1, c[0x0][0x37c] ;  /* 0x0000df00ff017b82 */ /* 0x000fe20000000800 */
[----:B------:R-:W0:Y:S07]  /*0010*/  S2R R3, SR_TID.X ;  /* 0x0000000000037919 */ /* 0x000e2e0000002100 */
[----:B------:R-:W1:Y:S01]  /*0020*/  LDC R17, c[0x0][0x364] ;  /* 0x0000d900ff117b82 */ /* 0x000e620000000800 */
[----:B------:R-:W2:Y:S01]  /*0030*/  LDCU UR6, c[0x0][0x3a0] ;  /* 0x00007400ff0677ac */ /* 0x000ea20008000800 */
[----:B------:R-:W1:Y:S01]  /*0040*/  S2R R2, SR_TID.Y ;  /* 0x0000000000027919 */ /* 0x000e620000002200 */
[----:B------:R-:W3:Y:S05]  /*0050*/  LDCU UR7, c[0x0][0x398] ;  /* 0x00007300ff0777ac */ /* 0x000eea0008000800 */
[----:B------:R-:W0:Y:S08]  /*0060*/  S2UR UR5, SR_CTAID.X ;  /* 0x00000000000579c3 */ /* 0x000e300000002500 */
[----:B------:R-:W0:Y:S08]  /*0070*/  LDC R0, c[0x0][0x360] ;  /* 0x0000d800ff007b82 */ /* 0x000e300000000800 */
[----:B------:R-:W1:Y:S01]  /*0080*/  S2UR UR4, SR_CTAID.Y ;  /* 0x00000000000479c3 */ /* 0x000e620000002600 */
[----:B0-----:R-:W-:-:S05]  /*0090*/  IMAD R0, R0, UR5, R3 ;  /* 0x0000000500007c24 */ /* 0x001fca000f8e0203 */
[----:B--2---:R-:W-:Y:S01]  /*00a0*/  ISETP.GE.AND P0, PT, R0, UR6, PT ;  /* 0x0000000600007c0c */ /* 0x004fe2000bf06270 */
[----:B-1----:R-:W-:-:S05]  /*00b0*/  IMAD R17, R17, UR4, R2 ;  /* 0x0000000411117c24 */ /* 0x002fca000f8e0202 */
[----:B---3--:R-:W-:-:S13]  /*00c0*/  ISETP.GE.OR P0, PT, R17, UR7, P0 ;  /* 0x0000000711007c0c */ /* 0x008fda0008706670 */
[----:B------:R-:W-:Y:S05]  /*00d0*/  @P0 EXIT ;  /* 0x000000000000094d */ /* 0x000fea0003800000 */
[----:B------:R-:W0:Y:S01]  /*00e0*/  LDC R16, c[0x0][0x39c] ;  /* 0x0000e700ff107b82 */ /* 0x000e220000000800 */
[----:B------:R-:W1:Y:S01]  /*00f0*/  LDCU.64 UR4, c[0x0][0x358] ;  /* 0x00006b00ff0477ac */ /* 0x000e620008000a00 */
[----:B------:R-:W-:Y:S01]  /*0100*/  HFMA2 R29, -RZ, RZ, 0, 0 ;  /* 0x00000000ff1d7431 */ /* 0x000fe200000001ff */
[----:B0-----:R-:W-:-:S13]  /*0110*/  ISETP.GE.AND P0, PT, R16, 0x1, PT ;  /* 0x000000011000780c */ /* 0x001fda0003f06270 */
[----:B-1----:R-:W-:Y:S05]  /*0120*/  @!P0 BRA `(.L_x_1) ;  /* 0x0000000400f08947 */ /* 0x002fea0003800000 */
[C---:B------:R-:W-:Y:S01]  /*0130*/  ISETP.GE.U32.AND P1, PT, R16.reuse, 0x8, PT ;  /* 0x000000081000780c */ /* 0x040fe20003f26070 */
[----:B------:R-:W-:Y:S01]  /*0140*/  IMAD R19, R17, R16, RZ ;  /* 0x0000001011137224 */ /* 0x000fe200078e02ff */
[----:B------:R-:W-:Y:S02]  /*0150*/  LOP3.LUT R24, R16, 0x7, RZ, 0xc0, !PT ;  /* 0x0000000710187812 */ /* 0x000fe400078ec0ff */
[----:B------:R-:W-:Y:S02]  /*0160*/  MOV R29, RZ ;  /* 0x000000ff001d7202 */ /* 0x000fe40000000f00 */
[----:B------:R-:W-:Y:S02]  /*0170*/  ISETP.NE.AND P0, PT, R24, RZ, PT ;  /* 0x000000ff1800720c */ /* 0x000fe40003f05270 */
[----:B------:R-:W-:-:S05]  /*0180*/  MOV R20, RZ ;  /* 0x000000ff00147202 */ /* 0x000fca0000000f00 */
[----:B------:R-:W-:Y:S06]  /*0190*/  @!P1 BRA `(.L_x_2) ;  /* 0x0000000000c89947 */ /* 0x000fec0003800000 */
[----:B------:R-:W0:Y:S01]  /*01a0*/  LDC.64 R2, c[0x0][0x380] ;  /* 0x0000e000ff027b82 */ /* 0x000e220000000a00 */
[----:B------:R-:W-:Y:S02]  /*01b0*/  LOP3.LUT R20, R16, 0x7ffffff8, RZ, 0xc0, !PT ;  /* 0x7ffffff810147812 */ /* 0x000fe400078ec0ff */
[----:B------:R-:W-:Y:S02]  /*01c0*/  MOV R29, RZ ;  /* 0x000000ff001d7202 */ /* 0x000fe40000000f00 */
[----:B------:R-:W-:Y:S02]  /*01d0*/  MOV R21, R0 ;  /* 0x0000000000157202 */ /* 0x000fe40000000f00 */
[----:B------:R-:W-:Y:S01]  /*01e0*/  IADD3 R18, PT, PT, -R20, RZ, RZ ;  /* 0x000000ff14127210 */ /* 0x000fe20007ffe1ff */
[----:B0-----:R-:W-:-:S03]  /*01f0*/  IMAD.WIDE.U32 R2, R19, 0x4, R2 ;  /* 0x0000000413027825 */ /* 0x001fc600078e0002 */
[----:B------:R-:W-:-:S04]  /*0200*/  IADD3 R5, P1, PT, R2, 0x10, RZ ;  /* 0x0000001002057810 */ /* 0x000fc80007f3e0ff */
[----:B------:R-:W-:-:S09]  /*0210*/  IADD3.X R4, PT, PT, RZ, R3, RZ, P1, !PT ;  /* 0x00000003ff047210 */ /* 0x000fd20000ffe4ff */
.L_x_3:
[----:B------:R-:W0:Y:S01]  /*0220*/  LDC.64 R14, c[0x0][0x388] ;  /* 0x0000e200ff0e7b82 */ /* 0x000e220000000a00 */
[----:B------:R-:W-:Y:S02]  /*0230*/  MOV R2, R5 ;  /* 0x0000000500027202 */ /* 0x000fe40000000f00 */
[----:B------:R-:W-:-:S05]  /*0240*/  MOV R3, R4 ;  /* 0x0000000400037202 */ /* 0x000fca0000000f00 */
[----:B------:R-:W2:Y:S01]  /*0250*/  LDG.E R12, desc[UR4][R2.64+-0x10] ;  /* 0xfffff004020c7981 */ /* 0x000ea2000c1e1900 */
[----:B------:R-:W1:Y:S03]  /*0260*/  LDC R23, c[0x0][0x3a4] ;  /* 0x0000e900ff177b82 */ /* 0x000e660000000800 */
[----:B------:R-:W3:Y:S04]  /*0270*/  LDG.E R22, desc[UR4][R2.64+-0xc] ;  /* 0xfffff40402167981 */ /* 0x000ee8000c1e1900 */
[----:B------:R-:W4:Y:S04]  /*0280*/  LDG.E R27, desc[UR4][R2.64+-0x8] ;  /* 0xfffff804021b7981 */ /* 0x000f28000c1e1900 */
[----:B------:R-:W5:Y:S01]  /*0290*/  LDG.E R26, desc[UR4][R2.64+-0x4] ;  /* 0xfffffc04021a7981 */ /* 0x000f62000c1e1900 */
[----:B0-----:R-:W-:-:S05]  /*02a0*/  IMAD.WIDE R14, R21, 0x4, R14 ;  /* 0x00000004150e7825 */ /* 0x001fca00078e020e */
[----:B------:R1:W2:Y:S02]  /*02b0*/  LDG.E R13, desc[UR4][R14.64] ;  /* 0x000000040e0d7981 */ /* 0x0002a4000c1e1900 */
[----:B-1----:R-:W-:-:S05]  /*02c0*/  IMAD.WIDE R14, R23, 0x4, R14 ;  /* 0x00000004170e7825 */ /* 0x002fca00078e020e */
[----:B------:R0:W3:Y:S01]  /*02d0*/  LDG.E R25, desc[UR4][R14.64] ;  /* 0x000000040e197981 */ /* 0x0000e2000c1e1900 */
[----:B------:R-:W-:-:S04]  /*02e0*/  IMAD.WIDE R10, R23, 0x4, R14 ;  /* 0x00000004170a7825 */ /* 0x000fc800078e020e */
[C---:B------:R-:W-:Y:S02]  /*02f0*/  IMAD.WIDE R8, R23.reuse, 0x4, R10 ;  /* 0x0000000417087825 */ /* 0x040fe400078e020a */
[----:B------:R-:W4:Y:S02]  /*0300*/  LDG.E R10, desc[UR4][R10.64] ;  /* 0x000000040a0a7981 */ /* 0x000f24000c1e1900 */
[C---:B------:R-:W-:Y:S02]  /*0310*/  IMAD.WIDE R4, R23.reuse, 0x4, R8 ;  /* 0x0000000417047825 */ /* 0x040fe400078e0208 */
[----:B------:R-:W5:Y:S02]  /*0320*/  LDG.E R9, desc[UR4][R8.64] ;  /* 0x0000000408097981 */ /* 0x000f64000c1e1900 */
[C---:B------:R-:W-:Y:S02]  /*0330*/  IMAD.WIDE R6, R23.reuse, 0x4, R4 ;  /* 0x0000000417067825 */ /* 0x040fe400078e0204 */
[----:B------:R-:W5:Y:S04]  /*0340*/  LDG.E R11, desc[UR4][R2.64+0x4] ;  /* 0x00000404020b7981 */ /* 0x000f68000c1e1900 */
[----:B------:R-:W5:Y:S04]  /*0350*/  LDG.E R4, desc[UR4][R4.64] ;  /* 0x0000000404047981 */ /* 0x000f68000c1e1900 */
[----:B------:R-:W5:Y:S04]  /*0360*/  LDG.E R8, desc[UR4][R2.64+0xc] ;  /* 0x00000c0402087981 */ /* 0x000f68000c1e1900 */
[----:B------:R-:W5:Y:S01]  /*0370*/  LDG.E R5, desc[UR4][R2.64] ;  /* 0x0000000402057981 */ /* 0x000f62000c1e1900 */
[----:B--2---:R-:W-:Y:S01]  /*0380*/  FFMA R29, R12, R13, R29 ;  /* 0x0000000d0c1d7223 */ /* 0x004fe2000000001d */
[----:B------:R-:W-:-:S02]  /*0390*/  IMAD.WIDE R12, R23, 0x4, R6 ;  /* 0x00000004170c7825 */ /* 0x000fc400078e0206 */
[----:B------:R-:W2:Y:S02]  /*03a0*/  LDG.E R6, desc[UR4][R6.64] ;  /* 0x0000000406067981 */ /* 0x000ea4000c1e1900 */
[----:B0-----:R-:W-:Y:S02]  /*03b0*/  IMAD.WIDE R14, R23, 0x4, R12 ;  /* 0x00000004170e7825 */ /* 0x001fe400078e020c */
[----:B------:R-:W2:Y:S04]  /*03c0*/  LDG.E R28, desc[UR4][R12.64] ;  /* 0x000000040c1c7981 */ /* 0x000ea8000c1e1900 */
[----:B------:R-:W2:Y:S04]  /*03d0*/  LDG.E R7, desc[UR4][R2.64+0x8] ;  /* 0x0000080402077981 */ /* 0x000ea8000c1e1900 */
[----:B------:R-:W2:Y:S01]  /*03e0*/  LDG.E R15, desc[UR4][R14.64] ;  /* 0x000000040e0f7981 */ /* 0x000ea2000c1e1900 */
[----:B---3--:R-:W-:Y:S01]  /*03f0*/  FFMA R22, R22, R25, R29 ;  /* 0x0000001916167223 */ /* 0x008fe2000000001d */
[----:B------:R-:W-:-:S03]  /*0400*/  IADD3 R18, PT, PT, R18, 0x8, RZ ;  /* 0x0000000812127810 */ /* 0x000fc60007ffe0ff */
[----:B----4-:R-:W-:Y:S01]  /*0410*/  FFMA R27, R27, R10, R22 ;  /* 0x0000000a1b1b7223 */ /* 0x010fe20000000016 */
[----:B------:R-:W-:-:S03]  /*0420*/  ISETP.NE.AND P1, PT, R18, RZ, PT ;  /* 0x000000ff1200720c */ /* 0x000fc60003f25270 */
[----:B-----5:R-:W-:Y:S01]  /*0430*/  FFMA R26, R26, R9, R27 ;  /* 0x000000091a1a7223 */ /* 0x020fe2000000001b */
[----:B------:R-:W-:-:S03]  /*0440*/  LEA R21, R23, R21, 0x3 ;  /* 0x0000001517157211 */ /* 0x000fc600078e18ff */
[----:B------:R-:W-:Y:S01]  /*0450*/  FFMA R4, R5, R4, R26 ;  /* 0x0000000405047223 */ /* 0x000fe2000000001a */
[----:B------:R-:W-:-:S03]  /*0460*/  IADD3 R5, P2, PT, R2, 0x20, RZ ;  /* 0x0000002002057810 */ /* 0x000fc60007f5e0ff */
[----:B--2---:R-:W-:-:S04]  /*0470*/  FFMA R4, R11, R6, R4 ;  /* 0x000000060b047223 */ /* 0x004fc80000000004 */
[----:B------:R-:W-:Y:S01]  /*0480*/  FFMA R7, R7, R28, R4 ;  /* 0x0000001c07077223 */ /* 0x000fe20000000004 */
[----:B------:R-:W-:-:S03]  /*0490*/  IADD3.X R4, PT, PT, RZ, R3, RZ, P2, !PT ;  /* 0x00000003ff047210 */ /* 0x000fc600017fe4ff */
[----:B------:R-:W-:Y:S01]  /*04a0*/  FFMA R29, R8, R15, R7 ;  /* 0x0000000f081d7223 */ /* 0x000fe20000000007 */
[----:B------:R-:W-:Y:S06]  /*04b0*/  @P1 BRA `(.L_x_3) ;  /* 0xfffffffc00581947 */ /* 0x000fec000383ffff */
.L_x_2:
[----:B------:R-:W-:Y:S05]  /*04c0*/  @!P0 BRA `(.L_x_1) ;  /* 0x0000000400088947 */ /* 0x000fea0003800000 */
[----:B------:R-:W-:Y:S02]  /*04d0*/  ISETP.GE.U32.AND P1, PT, R24, 0x4, PT ;  /* 0x000000041800780c */ /* 0x000fe40003f26070 */
[----:B------:R-:W-:-:S04]  /*04e0*/  LOP3.LUT R14, R16, 0x3, RZ, 0xc0, !PT ;  /* 0x00000003100e7812 */ /* 0x000fc800078ec0ff */
[----:B------:R-:W-:-:S07]  /*04f0*/  ISETP.NE.AND P0, PT, R14, RZ, PT ;  /* 0x000000ff0e00720c */ /* 0x000fce0003f05270 */
[----:B------:R-:W-:Y:S06]  /*0500*/  @!P1 BRA `(.L_x_4) ;  /* 0x0000000000709947 */ /* 0x000fec0003800000 */
[----:B------:R-:W0:Y:S01]  /*0510*/  LDC R11, c[0x0][0x3a4] ;  /* 0x0000e900ff0b7b82 */ /* 0x000e220000000800 */
[----:B------:R-:W1:Y:S01]  /*0520*/  LDCU.64 UR6, c[0x0][0x380] ;  /* 0x00007000ff0677ac */ /* 0x000e620008000a00 */
[CC--:B------:R-:W-:Y:S02]  /*0530*/  IADD3 R3, PT, PT, R19.reuse, R20.reuse, RZ ;  /* 0x0000001413037210 */ /* 0x0c0fe40007ffe0ff */
[----:B------:R-:W-:-:S04]  /*0540*/  IADD3 R8, P1, PT, R19, R20, RZ ;  /* 0x0000001413087210 */ /* 0x000fc80007f3e0ff */
[----:B------:R-:W2:Y:S08]  /*0550*/  LDC.64 R4, c[0x0][0x388] ;  /* 0x0000e200ff047b82 */ /* 0x000eb00000000a00 */
[----:B------:R-:W3:Y:S01]  /*0560*/  LDC.64 R12, c[0x0][0x380] ;  /* 0x0000e000ff0c7b82 */ /* 0x000ee20000000a00 */
[----:B0-----:R-:W-:-:S04]  /*0570*/  IMAD R7, R20, R11, R0 ;  /* 0x0000000b14077224 */ /* 0x001fc800078e0200 */
[----:B--2---:R-:W-:-:S04]  /*0580*/  IMAD.WIDE R4, R7, 0x4, R4 ;  /* 0x0000000407047825 */ /* 0x004fc800078e0204 */
[----:B------:R-:W-:Y:S02]  /*0590*/  IMAD.WIDE R6, R11, 0x4, R4 ;  /* 0x000000040b067825 */ /* 0x000fe400078e0204 */
[----:B------:R-:W2:Y:S02]  /*05a0*/  LDG.E R4, desc[UR4][R4.64] ;  /* 0x0000000404047981 */ /* 0x000ea4000c1e1900 */
[----:B---3--:R-:W-:Y:S01]  /*05b0*/  IMAD.WIDE.U32 R12, R3, 0x4, R12 ;  /* 0x00000004030c7825 */ /* 0x008fe200078e000c */
[----:B------:R-:W-:Y:S02]  /*05c0*/  IADD3.X R3, PT, PT, RZ, RZ, RZ, P1, !PT ;  /* 0x000000ffff037210 */ /* 0x000fe40000ffe4ff */
[----:B-1----:R-:W-:-:S03]  /*05d0*/  LEA R2, P1, R8, UR6, 0x2 ;  /* 0x0000000608027c11 */ /* 0x002fc6000f8210ff */
[----:B------:R-:W2:Y:S01]  /*05e0*/  LDG.E R12, desc[UR4][R12.64] ;  /* 0x000000040c0c7981 */ /* 0x000ea2000c1e1900 */
[----:B------:R-:W-:Y:S01]  /*05f0*/  LEA.HI.X R3, R8, UR7, R3, 0x2, P1 ;  /* 0x0000000708037c11 */ /* 0x000fe200088f1403 */
[C---:B------:R-:W-:Y:S02]  /*0600*/  IMAD.WIDE R8, R11.reuse, 0x4, R6 ;  /* 0x000000040b087825 */ /* 0x040fe400078e0206 */
[----:B------:R-:W3:Y:S04]  /*0610*/  LDG.E R6, desc[UR4][R6.64] ;  /* 0x0000000406067981 */ /* 0x000ee8000c1e1900 */
[----:B------:R-:W3:Y:S01]  /*0620*/  LDG.E R18, desc[UR4][R2.64+0x4] ;  /* 0x0000040402127981 */ /* 0x000ee2000c1e1900 */
[----:B------:R-:W-:-:S03]  /*0630*/  IMAD.WIDE R10, R11, 0x4, R8 ;  /* 0x000000040b0a7825 */ /* 0x000fc600078e0208 */
[----:B------:R-:W4:Y:S04]  /*0640*/  LDG.E R21, desc[UR4][R8.64] ;  /* 0x0000000408157981 */ /* 0x000f28000c1e1900 */
[----:B------:R-:W4:Y:S04]  /*0650*/  LDG.E R15, desc[UR4][R2.64+0x8] ;  /* 0x00000804020f7981 */ /* 0x000f28000c1e1900 */
[----:B------:R-:W5:Y:S04]  /*0660*/  LDG.E R22, desc[UR4][R2.64+0xc] ;  /* 0x00000c0402167981 */ /* 0x000f68000c1e1900 */
[----:B------:R-:W5:Y:S01]  /*0670*/  LDG.E R10, desc[UR4][R10.64] ;  /* 0x000000040a0a7981 */ /* 0x000f62000c1e1900 */
[----:B------:R-:W-:Y:S01]  /*0680*/  IADD3 R20, PT, PT, R20, 0x4, RZ ;  /* 0x0000000414147810 */ /* 0x000fe20007ffe0ff */
[----:B--2---:R-:W-:-:S04]  /*0690*/  FFMA R29, R12, R4, R29 ;  /* 0x000000040c1d7223 */ /* 0x004fc8000000001d */
[----:B---3--:R-:W-:-:S04]  /*06a0*/  FFMA R18, R18, R6, R29 ;  /* 0x0000000612127223 */ /* 0x008fc8000000001d */
[----:B----4-:R-:W-:-:S04]  /*06b0*/  FFMA R15, R15, R21, R18 ;  /* 0x000000150f0f7223 */ /* 0x010fc80000000012 */
[----:B-----5:R-:W-:-:S07]  /*06c0*/  FFMA R29, R22, R10, R15 ;  /* 0x0000000a161d7223 */ /* 0x020fce000000000f */
.L_x_4:
[----:B------:R-:W-:Y:S05]  /*06d0*/  @!P0 BRA `(.L_x_1) ;  /* 0x0000000000848947 */ /* 0x000fea0003800000 */
[----:B------:R-:W-:Y:S01]  /*06e0*/  ISETP.NE.AND P1, PT, R14, 0x1, PT ;  /* 0x000000010e00780c */ /* 0x000fe20003f25270 */
[----:B------:R-:W0:Y:S01]  /*06f0*/  LDC.64 R8, c[0x0][0x388] ;  /* 0x0000e200ff087b82 */ /* 0x000e220000000a00 */
[----:B------:R-:W-:-:S04]  /*0700*/  LOP3.LUT R16, R16, 0x1, RZ, 0xc0, !PT ;  /* 0x0000000110107812 */ /* 0x000fc800078ec0ff */
[----:B------:R-:W-:-:S03]  /*0710*/  ISETP.NE.U32.AND P0, PT, R16, 0x1, PT ;  /* 0x000000011000780c */ /* 0x000fc60003f05070 */
[----:B------:R-:W1:Y:S04]  /*0720*/  LDC.64 R10, c[0x0][0x380] ;  /* 0x0000e000ff0a7b82 */ /* 0x000e680000000a00 */
[CC--:B------:R-:W-:Y:S02]  /*0730*/  @P1 IADD3 R12, P2, PT, R19.reuse, R20.reuse, RZ ;  /* 0x00000014130c1210 */ /* 0x0c0fe40007f5e0ff */
[----:B------:R-:W-:Y:S02]  /*0740*/  @P1 IADD3 R21, PT, PT, R19, R20, RZ ;  /* 0x0000001413151210 */ /* 0x000fe40007ffe0ff */
[----:B------:R-:W2:Y:S01]  /*0750*/  @P1 LDC R15, c[0x0][0x3a4] ;  /* 0x0000e900ff0f1b82 */ /* 0x000ea20000000800 */
[----:B------:R-:W-:-:S07]  /*0760*/  @P1 IADD3.X R14, PT, PT, RZ, RZ, RZ, P2, !PT ;  /* 0x000000ffff0e1210 */ /* 0x000fce00017fe4ff */
[----:B------:R-:W3:Y:S08]  /*0770*/  @P1 LDC.64 R6, c[0x0][0x380] ;  /* 0x0000e000ff061b82 */ /* 0x000ef00000000a00 */
[----:B------:R-:W4:Y:S01]  /*0780*/  @!P0 LDC R13, c[0x0][0x3a4] ;  /* 0x0000e900ff0d8b82 */ /* 0x000f220000000800 */
[----:B-1----:R-:W-:-:S06]  /*0790*/  @P1 IMAD.WIDE.U32 R10, R21, 0x4, R10 ;  /* 0x00000004150a1825 */ /* 0x002fcc00078e000a */
[----:B------:R-:W5:Y:S01]  /*07a0*/  @P1 LDG.E R10, desc[UR4][R10.64] ;  /* 0x000000040a0a1981 */ /* 0x000f62000c1e1900 */
[----:B------:R-:W1:Y:S01]  /*07b0*/  LDC.64 R2, c[0x0][0x380] ;  /* 0x0000e000ff027b82 */ /* 0x000e620000000a00 */
[C---:B--2---:R-:W-:Y:S01]  /*07c0*/  @P1 IMAD R23, R20.reuse, R15, R0 ;  /* 0x0000000f14171224 */ /* 0x044fe200078e0200 */
[----:B------:R-:W-:-:S03]  /*07d0*/  @P1 IADD3 R20, PT, PT, R20, 0x2, RZ ;  /* 0x0000000214141810 */ /* 0x000fc60007ffe0ff */
[----:B0-----:R-:W-:-:S03]  /*07e0*/  @P1 IMAD.WIDE R8, R23, 0x4, R8 ;  /* 0x0000000417081825 */ /* 0x001fc600078e0208 */
[----:B------:R-:W0:Y:S01]  /*07f0*/  LDC.64 R4, c[0x0][0x388] ;  /* 0x0000e200ff047b82 */ /* 0x000e220000000a00 */
[C---:B---3--:R-:W-:Y:S02]  /*0800*/  @P1 LEA R6, P2, R12.reuse, R6, 0x2 ;  /* 0x000000060c061211 */ /* 0x048fe400078410ff */
[----:B------:R-:W-:Y:S02]  /*0810*/  @!P0 IADD3 R19, PT, PT, R19, R20, RZ ;  /* 0x0000001413138210 */ /* 0x000fe40007ffe0ff */
[----:B------:R-:W-:Y:S01]  /*0820*/  @P1 LEA.HI.X R7, R12, R7, R14, 0x2, P2 ;  /* 0x000000070c071211 */ /* 0x000fe200010f140e */
[----:B------:R-:W-:Y:S01]  /*0830*/  @P1 IMAD.WIDE R14, R15, 0x4, R8 ;  /* 0x000000040f0e1825 */ /* 0x000fe200078e0208 */
[----:B------:R-:W5:Y:S03]  /*0840*/  @P1 LDG.E R12, desc[UR4][R8.64] ;  /* 0x00000004080c1981 */ /* 0x000f66000c1e1900 */
[----:B----4-:R-:W-:Y:S01]  /*0850*/  @!P0 IMAD R13, R20, R13, R0 ;  /* 0x0000000d140d8224 */ /* 0x010fe200078e0200 */
[----:B------:R-:W2:Y:S04]  /*0860*/  @P1 LDG.E R7, desc[UR4][R6.64+0x4] ;  /* 0x0000040406071981 */ /* 0x000ea8000c1e1900 */
[----:B------:R-:W2:Y:S01]  /*0870*/  @P1 LDG.E R14, desc[UR4][R14.64] ;  /* 0x000000040e0e1981 */ /* 0x000ea2000c1e1900 */
[----:B-1----:R-:W-:-:S06]  /*0880*/  @!P0 IMAD.WIDE.U32 R2, R19, 0x4, R2 ;  /* 0x0000000413028825 */ /* 0x002fcc00078e0002 */
[----:B------:R-:W3:Y:S01]  /*0890*/  @!P0 LDG.E R2, desc[UR4][R2.64] ;  /* 0x0000000402028981 */ /* 0x000ee2000c1e1900 */
[----:B0-----:R-:W-:-:S06]  /*08a0*/  @!P0 IMAD.WIDE R4, R13, 0x4, R4 ;  /* 0x000000040d048825 */ /* 0x001fcc00078e0204 */
[----:B------:R-:W3:Y:S01]  /*08b0*/  @!P0 LDG.E R4, desc[UR4][R4.64] ;  /* 0x0000000404048981 */ /* 0x000ee2000c1e1900 */
[----:B-----5:R-:W-:-:S04]  /*08c0*/  @P1 FFMA R10, R10, R12, R29 ;  /* 0x0000000c0a0a1223 */ /* 0x020fc8000000001d */
[----:B--2---:R-:W-:-:S04]  /*08d0*/  @P1 FFMA R29, R7, R14, R10 ;  /* 0x0000000e071d1223 */ /* 0x004fc8000000000a */
[----:B---3--:R-:W-:-:S07]  /*08e0*/  @!P0 FFMA R29, R2, R4, R29 ;  /* 0x00000004021d8223 */ /* 0x008fce000000001d */
.L_x_1:
[----:B------:R-:W0:Y:S01]  /*08f0*/  LDC.64 R2, c[0x0][0x390] ;  /* 0x0000e400ff027b82 */ /* 0x000e220000000a00 */
[----:B------:R-:W1:Y:S02]  /*0900*/  LDCU UR6, c[0x0][0x3a4] ;  /* 0x00007480ff0677ac */ /* 0x000e640008000800 */
[----:B-1----:R-:W-:-:S04]  /*0910*/  IMAD R17, R17, UR6, R0 ;  /* 0x0000000611117c24 */ /* 0x002fc8000f8e0200 */
[----:B0-----:R-:W-:-:S05]  /*0920*/  IMAD.WIDE R2, R17, 0x4, R2 ;  /* 0x0000000411027825 */ /* 0x001fca00078e0202 */
[----:B------:R-:W-:Y:S01]  /*0930*/  STG.E desc[UR4][R2.64], R29 ;  /* 0x0000001d02007986 */ /* 0x000fe2000c101904 */
[----:B------:R-:W-:Y:S05]  /*0940*/  EXIT ;  /* 0x000000000000794d */ /* 0x000fea0003800000 */
.L_x_5:
        /* <DEDUP_REMOVED lines=11> */
.L_x_8:


//--------------------- .text._Z10add_kernelPKfS0_Pfii --------------------------
	.section	.text._Z10add_kernelPKfS0_Pfii,"ax",@progbits
	.align	128
        .global         _Z10add_kernelPKfS0_Pfii
        .type           _Z10add_kernelPKfS0_Pfii,@function
        .size           _Z10add_kernelPKfS0_Pfii,(.L_x_9 - _Z10add_kernelPKfS0_Pfii)
        .other          _Z10add_kernelPKfS0_Pfii,@"STO_CUDA_ENTRY STV_DEFAULT"
_Z10add_kernelPKfS0_Pfii:
.text._Z10add_kernelPKfS0_Pfii:
        /* <DEDUP_REMOVED lines=15> */
[----:B------:R-:W-:-:S06]  /*00f0*/  IMAD R9, R0, UR7, R7 ;  /* 0x0000000700097c24 */ /* 0x000fcc000f8e0207 */
[----:B------:R-:W2:Y:S08]  /*0100*/  LDC.64 R4, c[0x0][0x388] ;  /* 0x0000e200ff047b82 */ /* 0x000eb00000000a00 */
[----:B------:R-:W3:Y:S01]  /*0110*/  LDC.64 R6, c[0x0][0x390] ;  /* 0x0000e400ff067b82 */ /* 0x000ee20000000a00 */
[----:B0-----:R-:W-:-:S06]  /*0120*/  IMAD.WIDE R2, R9, 0x4, R2 ;  /* 0x0000000409027825 */ /* 0x001fcc00078e0202 */
[----:B-1----:R-:W4:Y:S01]  /*0130*/  LDG.E R2, desc[UR4][R2.64] ;  /* 0x0000000402027981 */ /* 0x002f22000c1e1900 */
[----:B--2---:R-:W-:-:S06]  /*0140*/  IMAD.WIDE R4, R9, 0x4, R4 ;  /* 0x0000000409047825 */ /* 0x004fcc00078e0204 */
[----:B------:R-:W4:Y:S01]  /*0150*/  LDG.E R5, desc[UR4][R4.64] ;  /* 0x0000000404057981 */ /* 0x000f22000c1e1900 */
[----:B---3--:R-:W-:-:S04]  /*0160*/  IMAD.WIDE R6, R9, 0x4, R6 ;  /* 0x0000000409067825 */ /* 0x008fc800078e0206 */
[----:B----4-:R-:W-:-:S05]  /*0170*/  FADD R9, R2, R5 ;  /* 0x0000000502097221 */ /* 0x010fca0000000000 */
[----:B------:R-:W-:Y:S01]  /*0180*/  STG.E desc[UR4][R6.64], R9 ;  /* 0x0000000906007986 */ /* 0x000fe2000c101904 */
[----:B------:R-:W-:Y:S05]  /*0190*/  EXIT ;  /* 0x000000000000794d */ /* 0x000fea0003800000 */
.L_x_6:
        /* <DEDUP_REMOVED lines=14> */
.L_x_9:


//--------------------- .nv.shared.reserved.0     --------------------------
	.section	.nv.shared.reserved.0,"aw",@nobits
	.weak		__nv_reservedSMEM_offset_0_alias
	.size		__nv_reservedSMEM_offset_0_alias, 0, 64
	.other		__nv_reservedSMEM_offset_0_alias,@"STO_CUDA_RESERVED_SHARED STV_DEFAULT"
__nv_reservedSMEM_offset_0_alias:
	.zero		0
	.zero		64


//--------------------- .nv.constant0._Z16transpose_kernelPKfPfii --------------------------
	.section	.nv.constant0._Z16transpose_kernelPKfPfii,"a",@progbits
	.sectionflags	@""
	.align	4
.nv.constant0._Z16transpose_kernelPKfPfii:
	.zero		920


//--------------------- .nv.constant0._Z13matmul_kernelPKfS0_Pfiiii --------------------------
	.section	.nv.constant0._Z13matmul_kernelPKfS0_Pfiiii,"a",@progbits
	.sectionflags	@""
	.align	4
.nv.constant0._Z13matmul_kernelPKfS0_Pfiiii:
	.zero		936


//--------------------- .nv.constant0._Z10add_kernelPKfS0_Pfii --------------------------
	.section	.nv.constant0._Z10add_kernelPKfS0_Pfii,"a",@progbits
	.sectionflags	@""
	.align	4
.nv.constant0._Z10add_kernelPKfS0_Pfii:
	.zero		928


//--------------------- SYMBOLS --------------------------

	.type		.nv.reservedSmem.offset0,@object
	.size		.nv.reservedSmem.offset0,0x4
